	.headerflags	@"EF_CUDA_TEXMODE_UNIFIED EF_CUDA_64BIT_ADDRESS EF_CUDA_ACCELERATORS EF_CUDA_SM90 EF_CUDA_VIRTUAL_SM(EF_CUDA_SM90)"
	.elftype	@"ET_EXEC"


//--------------------- .nv.info                  --------------------------
	.section	.nv.info,"",@"SHT_CUDA_INFO"
	.align	4


	//----- nvinfo : EIATTR_REGCOUNT
	.align		4
        /*0000*/ 	.byte	0x04, 0x2f
        /*0002*/ 	.short	(.L_1 - .L_0)
	.align		4
.L_0:
        /*0004*/ 	.word	index@(triton_poi_fused_cat_4)
        /*0008*/ 	.word	0x00000010


	//----- nvinfo : EIATTR_MIN_STACK_SIZE
	.align		4
.L_1:
        /*000c*/ 	.byte	0x04, 0x12
        /*000e*/ 	.short	(.L_3 - .L_2)
	.align		4
.L_2:
        /*0010*/ 	.word	index@(triton_poi_fused_cat_4)
        /*0014*/ 	.word	0x00000000


	//----- nvinfo : EIATTR_FRAME_SIZE
	.align		4
.L_3:
        /*0018*/ 	.byte	0x04, 0x11
        /*001a*/ 	.short	(.L_5 - .L_4)
	.align		4
.L_4:
        /*001c*/ 	.word	index@(triton_poi_fused_cat_4)
        /*0020*/ 	.word	0x00000000


	//----- nvinfo : EIATTR_MIN_STACK_SIZE
	.align		4
.L_5:
        /*0024*/ 	.byte	0x04, 0x12
        /*0026*/ 	.short	(.L_7 - .L_6)
	.align		4
.L_6:
        /*0028*/ 	.word	index@(triton_poi_fused_cat_4)
        /*002c*/ 	.word	0x00000000
.L_7:


//--------------------- .nv.info.triton_poi_fused_cat_4 --------------------------
	.section	.nv.info.triton_poi_fused_cat_4,"",@"SHT_CUDA_INFO"
	.sectionflags	@""
	.align	4


	//----- nvinfo : EIATTR_CUDA_API_VERSION
	.align		4
        /*0000*/ 	.byte	0x04, 0x37
        /*0002*/ 	.short	(.L_9 - .L_8)
.L_8:
        /*0004*/ 	.word	0x0000007c


	//----- nvinfo : EIATTR_KPARAM_INFO
	.align		4
.L_9:
        /*0008*/ 	.byte	0x04, 0x17
        /*000a*/ 	.short	(.L_11 - .L_10)
.L_10:
        /*000c*/ 	.word	0x00000000
        /*0010*/ 	.short	0x0003
        /*0012*/ 	.short	0x0018
        /*0014*/ 	.byte	0x00, 0xf0, 0x11, 0x00


	//----- nvinfo : EIATTR_KPARAM_INFO
	.align		4
.L_11:
        /*0018*/ 	.byte	0x04, 0x17
        /*001a*/ 	.short	(.L_13 - .L_12)
.L_12:
        /*001c*/ 	.word	0x00000000
        /*0020*/ 	.short	0x0002
        /*0022*/ 	.short	0x0010
        /*0024*/ 	.byte	0x00, 0xf4, 0x21, 0x00


	//----- nvinfo : EIATTR_KPARAM_INFO
	.align		4
.L_13:
        /*0028*/ 	.byte	0x04, 0x17
        /*002a*/ 	.short	(.L_15 - .L_14)
.L_14:
        /*002c*/ 	.word	0x00000000
        /*0030*/ 	.short	0x0001
        /*0032*/ 	.short	0x0008
        /*0034*/ 	.byte	0x00, 0xf4, 0x21, 0x00


	//----- nvinfo : EIATTR_KPARAM_INFO
	.align		4
.L_15:
        /*0038*/ 	.byte	0x04, 0x17
        /*003a*/ 	.short	(.L_17 - .L_16)
.L_16:
        /*003c*/ 	.word	0x00000000
        /*0040*/ 	.short	0x0000
        /*0042*/ 	.short	0x0000
        /*0044*/ 	.byte	0x00, 0xf4, 0x21, 0x00


	//----- nvinfo : EIATTR_SPARSE_MMA_MASK
	.align		4
.L_17:
        /*0048*/ 	.byte	0x03, 0x50
        /*004a*/ 	.short	0x0000


	//----- nvinfo : EIATTR_MAXREG_COUNT
	.align		4
        /*004c*/ 	.byte	0x03, 0x1b
        /*004e*/ 	.short	0x00ff


	//----- nvinfo : EIATTR_EXIT_INSTR_OFFSETS
	.align		4
        /*0050*/ 	.byte	0x04, 0x1c
        /*0052*/ 	.short	(.L_19 - .L_18)


	//   ....[0]....
.L_18:
        /*0054*/ 	.word	0x00000340


	//----- nvinfo : EIATTR_REQNTID
	.align		4
.L_19:
        /*0058*/ 	.byte	0x04, 0x10
        /*005a*/ 	.short	(.L_21 - .L_20)
.L_20:
        /*005c*/ 	.word	0x00000100
        /*0060*/ 	.word	0x00000001
        /*0064*/ 	.word	0x00000001


	//----- nvinfo : EIATTR_CBANK_PARAM_SIZE
	.align		4
.L_21:
        /*0068*/ 	.byte	0x03, 0x19
        /*006a*/ 	.short	0x001c


	//----- nvinfo : EIATTR_PARAM_CBANK
	.align		4
        /*006c*/ 	.byte	0x04, 0x0a
        /*006e*/ 	.short	(.L_23 - .L_22)
	.align		4
.L_22:
        /*0070*/ 	.word	index@(.nv.constant0.triton_poi_fused_cat_4)
        /*0074*/ 	.short	0x0210
        /*0076*/ 	.short	0x001c


	//----- nvinfo : EIATTR_SW_WAR
	.align		4
.L_23:
        /*0078*/ 	.byte	0x04, 0x36
        /*007a*/ 	.short	(.L_25 - .L_24)
.L_24:
        /*007c*/ 	.word	0x00000008
.L_25:


//--------------------- .nv.callgraph             --------------------------
	.section	.nv.callgraph,"",@"SHT_CUDA_CALLGRAPH"
	.align	4
	.sectionentsize	8
	.align		4
        /*0000*/ 	.word	0x00000000
	.align		4
        /*0004*/ 	.word	0xffffffff
	.align		4
        /*0008*/ 	.word	0x00000000
	.align		4
        /*000c*/ 	.word	0xfffffffe
	.align		4
        /*0010*/ 	.word	0x00000000
	.align		4
        /*0014*/ 	.word	0xfffffffd
	.align		4
        /*0018*/ 	.word	0x00000000
	.align		4
        /*001c*/ 	.word	0xfffffffc


//--------------------- .text.triton_poi_fused_cat_4 --------------------------
	.section	.text.triton_poi_fused_cat_4,"ax",@progbits
	.align	128
        .global         triton_poi_fused_cat_4
        .type           triton_poi_fused_cat_4,@function
        .size           triton_poi_fused_cat_4,(.L_x_1 - triton_poi_fused_cat_4)
        .other          triton_poi_fused_cat_4,@"STO_CUDA_ENTRY STV_DEFAULT"
triton_poi_fused_cat_4:
.text.triton_poi_fused_cat_4:
[----:B------:R-:W-:Y:S01]  /*0000*/  LDC R1, c[0x0][0x28] ;  /* 0x00000a00ff017b82 */ /* 0x000fe20000000800 */
[----:B------:R-:W1:Y:S01]  /*0010*/  S2R R0, SR_TID.X ;  /* 0x0000000000007919 */ /* 0x000e620000002100 */
[----:B------:R-:W-:Y:S01]  /*0020*/  ULDC.64 UR4, c[0x0][0x218] ;  /* 0x0000860000047ab9 */ /* 0x000fe20000000a00 */
[----:B------:R-:W-:Y:S01]  /*0030*/  CS2R R10, SRZ ;  /* 0x00000000000a7805 */ /* 0x000fe2000001ff00 */
[----:B------:R-:W2:Y:S01]  /*0040*/  S2R R3, SR_CTAID.X ;  /* 0x0000000000037919 */ /* 0x000ea20000002500 */
[----:B-1----:R-:W-:-:S05]  /*0050*/  IMAD.SHL.U32 R0, R0, 0x2, RZ ;  /* 0x0000000200007824 */ /* 0x002fca00078e00ff */
[----:B------:R-:W-:-:S05]  /*0060*/  LOP3.LUT R0, R0, 0x1fe, RZ, 0xc0, !PT ;  /* 0x000001fe00007812 */ /* 0x000fca00078ec0ff */
[----:B--2---:R-:W-:-:S04]  /*0070*/  IMAD R0, R3, 0x200, R0 ;  /* 0x0000020003007824 */ /* 0x004fc800078e0200 */
[----:B------:R-:W-:Y:S01]  /*0080*/  IMAD.HI R6, R0, 0x2aaaaaab, RZ ;  /* 0x2aaaaaab00067827 */ /* 0x000fe200078e02ff */
[----:B------:R-:W-:-:S04]  /*0090*/  SHF.R.S32.HI R3, RZ, 0x1f, R0 ;  /* 0x0000001fff037819 */ /* 0x000fc80000011400 */
[----:B------:R-:W-:Y:S02]  /*00a0*/  LEA.HI R3, R3, R0, RZ, 0xc ;  /* 0x0000000003037211 */ /* 0x000fe400078f60ff */
[----:B------:R-:W-:Y:S02]  /*00b0*/  SHF.R.U32.HI R7, RZ, 0x1f, R6 ;  /* 0x0000001fff077819 */ /* 0x000fe40000011606 */
[----:B------:R-:W-:Y:S02]  /*00c0*/  SHF.R.S32.HI R2, RZ, 0xc, R3 ;  /* 0x0000000cff027819 */ /* 0x000fe40000011403 */
[----:B------:R-:W-:Y:S02]  /*00d0*/  LEA.HI.SX32 R7, R6, R7, 0xf ;  /* 0x0000000706077211 */ /* 0x000fe400078f7aff */
[----:B------:R-:W-:Y:S01]  /*00e0*/  LOP3.LUT R3, R3, 0xfffff000, RZ, 0xc0, !PT ;  /* 0xfffff00003037812 */ /* 0x000fe200078ec0ff */
[----:B------:R-:W-:-:S04]  /*00f0*/  IMAD.HI R4, R2, 0x2aaaaaab, RZ ;  /* 0x2aaaaaab02047827 */ /* 0x000fc800078e02ff */
[----:B------:R-:W-:Y:S01]  /*0100*/  IMAD.IADD R3, R0, 0x1, -R3 ;  /* 0x0000000100037824 */ /* 0x000fe200078e0a03 */
[----:B------:R-:W-:-:S04]  /*0110*/  SHF.R.U32.HI R5, RZ, 0x1f, R4 ;  /* 0x0000001fff057819 */ /* 0x000fc80000011604 */
[----:B------:R-:W-:Y:S01]  /*0120*/  LEA.HI R5, R4, R5, RZ, 0x1b ;  /* 0x0000000504057211 */ /* 0x000fe200078fd8ff */
[----:B------:R-:W-:Y:S01]  /*0130*/  IMAD.SHL.U32 R4, R7, 0x20000, RZ ;  /* 0x0002000007047824 */ /* 0x000fe200078e00ff */
[----:B------:R-:W-:-:S03]  /*0140*/  SHF.R.S32.HI R8, RZ, 0x1f, R3 ;  /* 0x0000001fff087819 */ /* 0x000fc60000011403 */
[----:B------:R-:W-:Y:S01]  /*0150*/  IMAD R6, R5, -0xc0, R2 ;  /* 0xffffff4005067824 */ /* 0x000fe200078e0202 */
[----:B------:R-:W-:-:S03]  /*0160*/  SHF.R.S32.HI R5, RZ, 0x1f, R4 ;  /* 0x0000001fff057819 */ /* 0x000fc60000011404 */
[C---:B------:R-:W-:Y:S01]  /*0170*/  IMAD.SHL.U32 R2, R6.reuse, 0x1000, RZ ;  /* 0x0000100006027824 */ /* 0x040fe200078e00ff */
[----:B------:R-:W-:-:S04]  /*0180*/  ISETP.GT.AND P1, PT, R6, 0x9f, PT ;  /* 0x0000009f0600780c */ /* 0x000fc80003f24270 */
[----:B------:R-:W-:Y:S02]  /*0190*/  IADD3 R9, P0, P2, R2, R3, R4 ;  /* 0x0000000302097210 */ /* 0x000fe40007a1e004 */
[----:B------:R-:W-:Y:S02]  /*01a0*/  SHF.R.S32.HI R4, RZ, 0x1f, R2 ;  /* 0x0000001fff047819 */ /* 0x000fe40000011402 */
[----:B------:R-:W1:Y:S02]  /*01b0*/  LDC.64 R2, c[0x0][0x210] ;  /* 0x00008400ff027b82 */ /* 0x000e640000000a00 */
[----:B------:R-:W-:Y:S02]  /*01c0*/  IADD3.X R8, R4, R8, R5, P0, P2 ;  /* 0x0000000804087210 */ /* 0x000fe400007e4405 */
[----:B------:R-:W-:-:S04]  /*01d0*/  LEA R4, P0, R9, UR4, 0x2 ;  /* 0x0000000409047c11 */ /* 0x000fc8000f8010ff */
[----:B------:R-:W-:Y:S01]  /*01e0*/  LEA.HI.X R5, R9, UR5, R8, 0x2, P0 ;  /* 0x0000000509057c11 */ /* 0x000fe200080f1408 */
[----:B------:R-:W-:-:S04]  /*01f0*/  ULDC.64 UR4, c[0x0][0x208] ;  /* 0x0000820000047ab9 */ /* 0x000fc80000000a00 */
[----:B------:R2:W3:Y:S01]  /*0200*/  @P1 LDG.E.64 R10, desc[UR4][R4.64+-0x280000] ;  /* 0xd8000004040a1981 */ /* 0x0004e2000c1e1b00 */
[----:B------:R-:W-:Y:S01]  /*0210*/  IMAD R8, R7, -0xc0000, R0 ;  /* 0xfff4000007087824 */ /* 0x000fe200078e0200 */
[----:B------:R-:W-:-:S03]  /*0220*/  ISETP.GE.AND P0, PT, R6, 0xa0, PT ;  /* 0x000000a00600780c */ /* 0x000fc60003f06270 */
[----:B------:R-:W-:Y:S01]  /*0230*/  IMAD R7, R7, 0xa0000, R8 ;  /* 0x000a000007077824 */ /* 0x000fe200078e0208 */
[----:B------:R-:W-:-:S03]  /*0240*/  CS2R R8, SRZ ;  /* 0x0000000000087805 */ /* 0x000fc6000001ff00 */
[----:B-1----:R-:W-:Y:S02]  /*0250*/  IMAD.WIDE R2, R7, 0x4, R2 ;  /* 0x0000000407027825 */ /* 0x002fe400078e0202 */
[----:B------:R-:W2:Y:S04]  /*0260*/  LDC.64 R6, c[0x0][0x220] ;  /* 0x00008800ff067b82 */ /* 0x000ea80000000a00 */
[----:B------:R-:W4:Y:S01]  /*0270*/  @!P0 LDG.E.64 R8, desc[UR4][R2.64] ;  /* 0x0000000402088981 */ /* 0x000f22000c1e1b00 */
[----:B--2---:R-:W-:Y:S01]  /*0280*/  IMAD.WIDE R4, R0, 0x4, R6 ;  /* 0x0000000400047825 */ /* 0x004fe200078e0206 */
[----:B---3--:R-:W-:Y:S02]  /*0290*/  SEL R10, R10, RZ, P1 ;  /* 0x000000ff0a0a7207 */ /* 0x008fe40000800000 */
[----:B------:R-:W-:-:S02]  /*02a0*/  SEL R11, R11, RZ, P1 ;  /* 0x000000ff0b0b7207 */ /* 0x000fc40000800000 */
[----:B------:R-:W-:Y:S02]  /*02b0*/  FSETP.GT.AND P1, PT, R10, RZ, PT ;  /* 0x000000ff0a00720b */ /* 0x000fe40003f24000 */
[----:B------:R-:W-:Y:S02]  /*02c0*/  FSETP.GT.AND P2, PT, R11, RZ, PT ;  /* 0x000000ff0b00720b */ /* 0x000fe40003f44000 */
[----:B----4-:R-:W-:-:S09]  /*02d0*/  SEL R13, R8, RZ, !P0 ;  /* 0x000000ff080d7207 */ /* 0x010fd20004000000 */
[----:B------:R-:W-:Y:S01]  /*02e0*/  @!P1 FMUL R10, R10, 0.10000000149011611938 ;  /* 0x3dcccccd0a0a9820 */ /* 0x000fe20000400000 */
[----:B------:R-:W-:Y:S01]  /*02f0*/  SEL R8, R9, RZ, !P0 ;  /* 0x000000ff09087207 */ /* 0x000fe20004000000 */
[----:B------:R-:W-:-:S03]  /*0300*/  @!P2 FMUL R11, R11, 0.10000000149011611938 ;  /* 0x3dcccccd0b0ba820 */ /* 0x000fc60000400000 */
[----:B------:R-:W-:Y:S02]  /*0310*/  SEL R10, R13, R10, !P0 ;  /* 0x0000000a0d0a7207 */ /* 0x000fe40004000000 */
[----:B------:R-:W-:-:S05]  /*0320*/  SEL R11, R8, R11, !P0 ;  /* 0x0000000b080b7207 */ /* 0x000fca0004000000 */
[----:B------:R-:W-:Y:S01]  /*0330*/  STG.E.64 desc[UR4][R4.64], R10 ;  /* 0x0000000a04007986 */ /* 0x000fe2000c101b04 */
[----:B------:R-:W-:Y:S05]  /*0340*/  EXIT ;  /* 0x000000000000794d */ /* 0x000fea0003800000 */
.L_x_0:
[----:B------:R-:W-:-:S00]  /*0350*/  BRA `(.L_x_0) ;  /* 0xfffffffc00fc7947 */ /* 0x000fc0000383ffff */
[----:B------:R-:W-:-:S00]  /*0360*/  NOP ;  /* 0x0000000000007918 */ /* 0x000fc00000000000 */
        /* <DEDUP_REMOVED lines=9> */
.L_x_1:


//--------------------- .nv.constant0.triton_poi_fused_cat_4 --------------------------
	.section	.nv.constant0.triton_poi_fused_cat_4,"a",@progbits
	.sectionflags	@""
	.align	4
.nv.constant0.triton_poi_fused_cat_4:
	.zero		556
